	.headerflags	@"EF_CUDA_TEXMODE_UNIFIED EF_CUDA_64BIT_ADDRESS EF_CUDA_ACCELERATORS EF_CUDA_SM90 EF_CUDA_VIRTUAL_SM(EF_CUDA_SM90)"
	.elftype	@"ET_EXEC"


//--------------------- .nv.info                  --------------------------
	.section	.nv.info,"",@"SHT_CUDA_INFO"
	.align	4


	//----- nvinfo : EIATTR_REGCOUNT
	.align		4
        /*0000*/ 	.byte	0x04, 0x2f
        /*0002*/ 	.short	(.L_3 - .L_2)
	.align		4
.L_2:
        /*0004*/ 	.word	index@(triton_poi_fused__native_batch_norm_legit_no_training_add_relu_6)
        /*0008*/ 	.word	0x00000020


	//----- nvinfo : EIATTR_MIN_STACK_SIZE
	.align		4
.L_3:
        /*000c*/ 	.byte	0x04, 0x12
        /*000e*/ 	.short	(.L_5 - .L_4)
	.align		4
.L_4:
        /*0010*/ 	.word	index@(triton_poi_fused__native_batch_norm_legit_no_training_add_relu_6)
        /*0014*/ 	.word	0x00000000


	//----- nvinfo : EIATTR_FRAME_SIZE
	.align		4
.L_5:
        /*0018*/ 	.byte	0x04, 0x11
        /*001a*/ 	.short	(.L_7 - .L_6)
	.align		4
.L_6:
        /*001c*/ 	.word	index@(triton_poi_fused__native_batch_norm_legit_no_training_add_relu_6)
        /*0020*/ 	.word	0x00000000


	//----- nvinfo : EIATTR_MIN_STACK_SIZE
	.align		4
.L_7:
        /*0024*/ 	.byte	0x04, 0x12
        /*0026*/ 	.short	(.L_9 - .L_8)
	.align		4
.L_8:
        /*0028*/ 	.word	index@(triton_poi_fused__native_batch_norm_legit_no_training_add_relu_6)
        /*002c*/ 	.word	0x00000000
.L_9:


//--------------------- .nv.info.triton_poi_fused__native_batch_norm_legit_no_training_add_relu_6 --------------------------
	.section	.nv.info.triton_poi_fused__native_batch_norm_legit_no_training_add_relu_6,"",@"SHT_CUDA_INFO"
	.sectionflags	@""
	.align	4


	//----- nvinfo : EIATTR_CUDA_API_VERSION
	.align		4
        /*0000*/ 	.byte	0x04, 0x37
        /*0002*/ 	.short	(.L_11 - .L_10)
.L_10:
        /*0004*/ 	.word	0x0000007c


	//----- nvinfo : EIATTR_KPARAM_INFO
	.align		4
.L_11:
        /*0008*/ 	.byte	0x04, 0x17
        /*000a*/ 	.short	(.L_13 - .L_12)
.L_12:
        /*000c*/ 	.word	0x00000000
        /*0010*/ 	.short	0x000b
        /*0012*/ 	.short	0x0058
        /*0014*/ 	.byte	0x00, 0xf0, 0x11, 0x00


	//----- nvinfo : EIATTR_KPARAM_INFO
	.align		4
.L_13:
        /*0018*/ 	.byte	0x04, 0x17
        /*001a*/ 	.short	(.L_15 - .L_14)
.L_14:
        /*001c*/ 	.word	0x00000000
        /*0020*/ 	.short	0x000a
        /*0022*/ 	.short	0x0050
        /*0024*/ 	.byte	0x00, 0xf4, 0x21, 0x00


	//----- nvinfo : EIATTR_KPARAM_INFO
	.align		4
.L_15:
        /*0028*/ 	.byte	0x04, 0x17
        /*002a*/ 	.short	(.L_17 - .L_16)
.L_16:
        /*002c*/ 	.word	0x00000000
        /*0030*/ 	.short	0x0009
        /*0032*/ 	.short	0x0048
        /*0034*/ 	.byte	0x00, 0xf4, 0x21, 0x00


	//----- nvinfo : EIATTR_KPARAM_INFO
	.align		4
.L_17:
        /*0038*/ 	.byte	0x04, 0x17
        /*003a*/ 	.short	(.L_19 - .L_18)
.L_18:
        /*003c*/ 	.word	0x00000000
        /*0040*/ 	.short	0x0008
        /*0042*/ 	.short	0x0040
        /*0044*/ 	.byte	0x00, 0xf4, 0x21, 0x00


	//----- nvinfo : EIATTR_KPARAM_INFO
	.align		4
.L_19:
        /*0048*/ 	.byte	0x04, 0x17
        /*004a*/ 	.short	(.L_21 - .L_20)
.L_20:
        /*004c*/ 	.word	0x00000000
        /*0050*/ 	.short	0x0007
        /*0052*/ 	.short	0x0038
        /*0054*/ 	.byte	0x00, 0xf4, 0x21, 0x00


	//----- nvinfo : EIATTR_KPARAM_INFO
	.align		4
.L_21:
        /*0058*/ 	.byte	0x04, 0x17
        /*005a*/ 	.short	(.L_23 - .L_22)
.L_22:
        /*005c*/ 	.word	0x00000000
        /*0060*/ 	.short	0x0006
        /*0062*/ 	.short	0x0030
        /*0064*/ 	.byte	0x00, 0xf4, 0x21, 0x00


	//----- nvinfo : EIATTR_KPARAM_INFO
	.align		4
.L_23:
        /*0068*/ 	.byte	0x04, 0x17
        /*006a*/ 	.short	(.L_25 - .L_24)
.L_24:
        /*006c*/ 	.word	0x00000000
        /*0070*/ 	.short	0x0005
        /*0072*/ 	.short	0x0028
        /*0074*/ 	.byte	0x00, 0xf4, 0x21, 0x00


	//----- nvinfo : EIATTR_KPARAM_INFO
	.align		4
.L_25:
        /*0078*/ 	.byte	0x04, 0x17
        /*007a*/ 	.short	(.L_27 - .L_26)
.L_26:
        /*007c*/ 	.word	0x00000000
        /*0080*/ 	.short	0x0004
        /*0082*/ 	.short	0x0020
        /*0084*/ 	.byte	0x00, 0xf4, 0x21, 0x00


	//----- nvinfo : EIATTR_KPARAM_INFO
	.align		4
.L_27:
        /*0088*/ 	.byte	0x04, 0x17
        /*008a*/ 	.short	(.L_29 - .L_28)
.L_28:
        /*008c*/ 	.word	0x00000000
        /*0090*/ 	.short	0x0003
        /*0092*/ 	.short	0x0018
        /*0094*/ 	.byte	0x00, 0xf4, 0x21, 0x00


	//----- nvinfo : EIATTR_KPARAM_INFO
	.align		4
.L_29:
        /*0098*/ 	.byte	0x04, 0x17
        /*009a*/ 	.short	(.L_31 - .L_30)
.L_30:
        /*009c*/ 	.word	0x00000000
        /*00a0*/ 	.short	0x0002
        /*00a2*/ 	.short	0x0010
        /*00a4*/ 	.byte	0x00, 0xf4, 0x21, 0x00


	//----- nvinfo : EIATTR_KPARAM_INFO
	.align		4
.L_31:
        /*00a8*/ 	.byte	0x04, 0x17
        /*00aa*/ 	.short	(.L_33 - .L_32)
.L_32:
        /*00ac*/ 	.word	0x00000000
        /*00b0*/ 	.short	0x0001
        /*00b2*/ 	.short	0x0008
        /*00b4*/ 	.byte	0x00, 0xf4, 0x21, 0x00


	//----- nvinfo : EIATTR_KPARAM_INFO
	.align		4
.L_33:
        /*00b8*/ 	.byte	0x04, 0x17
        /*00ba*/ 	.short	(.L_35 - .L_34)
.L_34:
        /*00bc*/ 	.word	0x00000000
        /*00c0*/ 	.short	0x0000
        /*00c2*/ 	.short	0x0000
        /*00c4*/ 	.byte	0x00, 0xf4, 0x21, 0x00


	//----- nvinfo : EIATTR_SPARSE_MMA_MASK
	.align		4
.L_35:
        /*00c8*/ 	.byte	0x03, 0x50
        /*00ca*/ 	.short	0x0000


	//----- nvinfo : EIATTR_MAXREG_COUNT
	.align		4
        /*00cc*/ 	.byte	0x03, 0x1b
        /*00ce*/ 	.short	0x00ff


	//----- nvinfo : EIATTR_EXIT_INSTR_OFFSETS
	.align		4
        /*00d0*/ 	.byte	0x04, 0x1c
        /*00d2*/ 	.short	(.L_37 - .L_36)


	//   ....[0]....
.L_36:
        /*00d4*/ 	.word	0x00000510


	//   ....[1]....
        /*00d8*/ 	.word	0x00000530


	//----- nvinfo : EIATTR_REQNTID
	.align		4
.L_37:
        /*00dc*/ 	.byte	0x04, 0x10
        /*00de*/ 	.short	(.L_39 - .L_38)
.L_38:
        /*00e0*/ 	.word	0x00000080
        /*00e4*/ 	.word	0x00000001
        /*00e8*/ 	.word	0x00000001


	//----- nvinfo : EIATTR_CBANK_PARAM_SIZE
	.align		4
.L_39:
        /*00ec*/ 	.byte	0x03, 0x19
        /*00ee*/ 	.short	0x005c


	//----- nvinfo : EIATTR_PARAM_CBANK
	.align		4
        /*00f0*/ 	.byte	0x04, 0x0a
        /*00f2*/ 	.short	(.L_41 - .L_40)
	.align		4
.L_40:
        /*00f4*/ 	.word	index@(.nv.constant0.triton_poi_fused__native_batch_norm_legit_no_training_add_relu_6)
        /*00f8*/ 	.short	0x0210
        /*00fa*/ 	.short	0x005c


	//----- nvinfo : EIATTR_SW_WAR
	.align		4
.L_41:
        /*00fc*/ 	.byte	0x04, 0x36
        /*00fe*/ 	.short	(.L_43 - .L_42)
.L_42:
        /*0100*/ 	.word	0x00000008
.L_43:


//--------------------- .nv.callgraph             --------------------------
	.section	.nv.callgraph,"",@"SHT_CUDA_CALLGRAPH"
	.align	4
	.sectionentsize	8
	.align		4
        /*0000*/ 	.word	0x00000000
	.align		4
        /*0004*/ 	.word	0xffffffff
	.align		4
        /*0008*/ 	.word	0x00000000
	.align		4
        /*000c*/ 	.word	0xfffffffe
	.align		4
        /*0010*/ 	.word	0x00000000
	.align		4
        /*0014*/ 	.word	0xfffffffd
	.align		4
        /*0018*/ 	.word	0x00000000
	.align		4
        /*001c*/ 	.word	0xfffffffc


//--------------------- .nv.constant4             --------------------------
	.section	.nv.constant4,"a",@progbits
	.align	8
	.align		8
.nv.constant4:
        /*0000*/ 	.dword	_$_str
	.align		8
        /*0008*/ 	.dword	_$_str_$_2


//--------------------- .text.triton_poi_fused__native_batch_norm_legit_no_training_add_relu_6 --------------------------
	.section	.text.triton_poi_fused__native_batch_norm_legit_no_training_add_relu_6,"ax",@progbits
	.align	128
        .global         triton_poi_fused__native_batch_norm_legit_no_training_add_relu_6
        .type           triton_poi_fused__native_batch_norm_legit_no_training_add_relu_6,@function
        .size           triton_poi_fused__native_batch_norm_legit_no_training_add_relu_6,(.L_x_1 - triton_poi_fused__native_batch_norm_legit_no_training_add_relu_6)
        .other          triton_poi_fused__native_batch_norm_legit_no_training_add_relu_6,@"STO_CUDA_ENTRY STV_DEFAULT"
triton_poi_fused__native_batch_norm_legit_no_training_add_relu_6:
.text.triton_poi_fused__native_batch_norm_legit_no_training_add_relu_6:
[----:B------:R-:W0:Y:S01]  /*0000*/  LDC R1, c[0x0][0x28] ;  /* 0x00000a00ff017b82 */ /* 0x000e220000000800 */
[----:B------:R-:W1:Y:S07]  /*0010*/  S2R R2, SR_TID.X ;  /* 0x0000000000027919 */ /* 0x000e6e0000002100 */
[----:B------:R-:W2:Y:S01]  /*0020*/  LDC.64 R26, c[0x0][0x228] ;  /* 0x00008a00ff1a7b82 */ /* 0x000ea20000000a00 */
[----:B------:R-:W-:Y:S02]  /*0030*/  CS2R R4, SRZ ;  /* 0x0000000000047805 */ /* 0x000fe4000001ff00 */
[----:B------:R-:W-:Y:S01]  /*0040*/  CS2R R6, SRZ ;  /* 0x0000000000067805 */ /* 0x000fe2000001ff00 */
[----:B------:R-:W3:Y:S01]  /*0050*/  S2R R3, SR_CTAID.X ;  /* 0x0000000000037919 */ /* 0x000ee20000002500 */
[----:B------:R-:W-:-:S03]  /*0060*/  ULDC.64 UR4, c[0x0][0x208] ;  /* 0x0000820000047ab9 */ /* 0x000fc60000000a00 */
[----:B------:R-:W4:Y:S08]  /*0070*/  LDC.64 R28, c[0x0][0x250] ;  /* 0x00009400ff1c7b82 */ /* 0x000f300000000a00 */
[----:B------:R-:W5:Y:S08]  /*0080*/  LDC.64 R22, c[0x0][0x218] ;  /* 0x00008600ff167b82 */ /* 0x000f700000000a00 */
[----:B------:R-:W5:Y:S01]  /*0090*/  LDC.64 R8, c[0x0][0x220] ;  /* 0x00008800ff087b82 */ /* 0x000f620000000a00 */
[----:B-1----:R-:W-:-:S07]  /*00a0*/  LOP3.LUT R2, R2, 0x7f, RZ, 0xc0, !PT ;  /* 0x0000007f02027812 */ /* 0x002fce00078ec0ff */
[----:B------:R-:W1:Y:S01]  /*00b0*/  LDC.64 R10, c[0x0][0x240] ;  /* 0x00009000ff0a7b82 */ /* 0x000e620000000a00 */
[----:B---3--:R-:W-:Y:S02]  /*00c0*/  SHF.R.S32.HI R0, RZ, 0x18, R3 ;  /* 0x00000018ff007819 */ /* 0x008fe40000011403 */
[----:B------:R-:W-:Y:S02]  /*00d0*/  LEA R2, R3, R2, 0x7 ;  /* 0x0000000203027211 */ /* 0x000fe400078e38ff */
[----:B------:R-:W-:-:S03]  /*00e0*/  SGXT R3, R0, 0x1 ;  /* 0x000000010003781a */ /* 0x000fc60000000200 */
[----:B------:R-:W3:Y:S01]  /*00f0*/  LDC.64 R12, c[0x0][0x248] ;  /* 0x00009200ff0c7b82 */ /* 0x000ee20000000a00 */
[----:B------:R-:W-:Y:S02]  /*0100*/  ISETP.GE.AND P0, PT, R2, 0x400, PT ;  /* 0x000004000200780c */ /* 0x000fe40003f06270 */
[----:B------:R-:W-:-:S04]  /*0110*/  LEA.HI R3, R3, R2, RZ, 0x8 ;  /* 0x0000000203037211 */ /* 0x000fc800078f40ff */
[----:B------:R-:W-:Y:S01]  /*0120*/  LOP3.LUT R3, R3, 0xffffff00, RZ, 0xc0, !PT ;  /* 0xffffff0003037812 */ /* 0x000fe200078ec0ff */
[----:B------:R-:W3:Y:S03]  /*0130*/  LDC.64 R14, c[0x0][0x230] ;  /* 0x00008c00ff0e7b82 */ /* 0x000ee60000000a00 */
[----:B------:R-:W-:-:S05]  /*0140*/  IADD3 R25, R2, -R3, RZ ;  /* 0x8000000302197210 */ /* 0x000fca0007ffe0ff */
[C---:B--2---:R-:W-:Y:S01]  /*0150*/  IMAD.WIDE R26, R25.reuse, 0x4, R26 ;  /* 0x00000004191a7825 */ /* 0x044fe200078e021a */
[----:B------:R-:W2:Y:S03]  /*0160*/  LDC.64 R16, c[0x0][0x238] ;  /* 0x00008e00ff107b82 */ /* 0x000ea60000000a00 */
[----:B----4-:R-:W-:Y:S01]  /*0170*/  IMAD.WIDE R28, R25, 0x4, R28 ;  /* 0x00000004191c7825 */ /* 0x010fe200078e021c */
[----:B------:R4:W2:Y:S04]  /*0180*/  @!P0 LDG.E.EL R5, desc[UR4][R26.64] ;  /* 0x000000041a058981 */ /* 0x0008a8000c2e1900 */
[----:B------:R-:W2:Y:S01]  /*0190*/  @!P0 LDG.E.EL R6, desc[UR4][R28.64] ;  /* 0x000000041c068981 */ /* 0x000ea2000c2e1900 */
[----:B------:R-:W2:Y:S01]  /*01a0*/  LDC.64 R18, c[0x0][0x258] ;  /* 0x00009600ff127b82 */ /* 0x000ea20000000a00 */
[----:B------:R-:W-:Y:S01]  /*01b0*/  HFMA2.MMA R3, -RZ, RZ, 0, 0 ;  /* 0x00000000ff037435 */ /* 0x000fe200000001ff */
[----:B------:R-:W-:Y:S01]  /*01c0*/  MOV R0, RZ ;  /* 0x000000ff00007202 */ /* 0x000fe20000000f00 */
[----:B-----5:R-:W-:-:S04]  /*01d0*/  IMAD.WIDE R22, R2, 0x4, R22 ;  /* 0x0000000402167825 */ /* 0x020fc800078e0216 */
[C---:B0-----:R-:W-:Y:S01]  /*01e0*/  IMAD.WIDE R8, R25.reuse, 0x4, R8 ;  /* 0x0000000419087825 */ /* 0x041fe200078e0208 */
[----:B------:R-:W0:Y:S03]  /*01f0*/  LDC.64 R20, c[0x0][0x260] ;  /* 0x00009800ff147b82 */ /* 0x000e260000000a00 */
[----:B-1----:R-:W-:Y:S01]  /*0200*/  IMAD.WIDE R10, R2, 0x4, R10 ;  /* 0x00000004020a7825 */ /* 0x002fe200078e020a */
[----:B----4-:R-:W-:Y:S01]  /*0210*/  HFMA2.MMA R27, -RZ, RZ, 0, 0 ;  /* 0x00000000ff1b7435 */ /* 0x010fe200000001ff */
[----:B------:R1:W4:Y:S02]  /*0220*/  @!P0 LDG.E R3, desc[UR4][R22.64] ;  /* 0x0000000416038981 */ /* 0x000324000c1e1900 */
[C---:B---3--:R-:W-:Y:S02]  /*0230*/  IMAD.WIDE R12, R25.reuse, 0x4, R12 ;  /* 0x00000004190c7825 */ /* 0x048fe400078e020c */
[----:B------:R3:W4:Y:S02]  /*0240*/  @!P0 LDG.E.EL R0, desc[UR4][R8.64] ;  /* 0x0000000408008981 */ /* 0x000724000c2e1900 */
[----:B------:R-:W-:-:S02]  /*0250*/  IMAD.WIDE R14, R25, 0x4, R14 ;  /* 0x00000004190e7825 */ /* 0x000fc400078e020e */
[----:B------:R5:W4:Y:S02]  /*0260*/  @!P0 LDG.E R7, desc[UR4][R10.64] ;  /* 0x000000040a078981 */ /* 0x000b24000c1e1900 */
[C---:B--2---:R-:W-:Y:S02]  /*0270*/  IMAD.WIDE R16, R25.reuse, 0x4, R16 ;  /* 0x0000000419107825 */ /* 0x044fe400078e0210 */
[----:B------:R-:W2:Y:S01]  /*0280*/  @!P0 LDG.E.EL R4, desc[UR4][R12.64] ;  /* 0x000000040c048981 */ /* 0x000ea2000c2e1900 */
[----:B-1----:R-:W-:Y:S01]  /*0290*/  MOV R22, RZ ;  /* 0x000000ff00167202 */ /* 0x002fe20000000f00 */
[C---:B------:R-:W-:Y:S01]  /*02a0*/  IMAD.WIDE R18, R25.reuse, 0x4, R18 ;  /* 0x0000000419127825 */ /* 0x040fe200078e0212 */
[----:B---3--:R-:W1:Y:S01]  /*02b0*/  LDC.64 R8, c[0x0][0x210] ;  /* 0x00008400ff087b82 */ /* 0x008e620000000a00 */
[----:B------:R-:W3:Y:S02]  /*02c0*/  @!P0 LDG.E.EL R27, desc[UR4][R14.64] ;  /* 0x000000040e1b8981 */ /* 0x000ee4000c2e1900 */
[----:B0-----:R-:W-:Y:S01]  /*02d0*/  IMAD.WIDE R20, R25, 0x4, R20 ;  /* 0x0000000419147825 */ /* 0x001fe200078e0214 */
[----:B------:R-:W-:-:S04]  /*02e0*/  CS2R R24, SRZ ;  /* 0x0000000000187805 */ /* 0x000fc8000001ff00 */
[----:B------:R-:W3:Y:S04]  /*02f0*/  @!P0 LDG.E.EL R22, desc[UR4][R20.64] ;  /* 0x0000000414168981 */ /* 0x000ee8000c2e1900 */
[----:B------:R-:W3:Y:S04]  /*0300*/  @!P0 LDG.E.EL R24, desc[UR4][R16.64] ;  /* 0x0000000410188981 */ /* 0x000ee8000c2e1900 */
[----:B------:R-:W3:Y:S01]  /*0310*/  @!P0 LDG.E.EL R25, desc[UR4][R18.64] ;  /* 0x0000000412198981 */ /* 0x000ee2000c2e1900 */
[----:B-1----:R-:W-:-:S04]  /*0320*/  IMAD.WIDE R8, R2, 0x4, R8 ;  /* 0x0000000402087825 */ /* 0x002fc800078e0208 */
[----:B------:R-:W-:Y:S01]  /*0330*/  FADD R5, R5, 9.9999997473787516356e-06 ;  /* 0x3727c5ac05057421 */ /* 0x000fe20000000000 */
[----:B------:R-:W-:-:S03]  /*0340*/  FADD R6, R6, 9.9999997473787516356e-06 ;  /* 0x3727c5ac06067421 */ /* 0x000fc60000000000 */
[----:B-----5:R-:W0:Y:S08]  /*0350*/  MUFU.SQRT R10, R5 ;  /* 0x00000005000a7308 */ /* 0x020e300000002000 */
[----:B------:R-:W1:Y:S01]  /*0360*/  MUFU.SQRT R11, R6 ;  /* 0x00000006000b7308 */ /* 0x000e620000002000 */
[C---:B0-----:R-:W-:Y:S02]  /*0370*/  FSETP.GT.AND P1, PT, R10.reuse, 8.50705917302346158658e+37, PT ;  /* 0x7e8000000a00780b */ /* 0x041fe40003f24000 */
[----:B------:R-:W-:-:S02]  /*0380*/  FSETP.GEU.AND P3, PT, R10, 1.175494350822287508e-38, PT ;  /* 0x008000000a00780b */ /* 0x000fc40003f6e000 */
[C---:B-1----:R-:W-:Y:S02]  /*0390*/  FSETP.GT.AND P2, PT, R11.reuse, 8.50705917302346158658e+37, PT ;  /* 0x7e8000000b00780b */ /* 0x042fe40003f44000 */
[----:B------:R-:W-:-:S07]  /*03a0*/  FSETP.GEU.AND P4, PT, R11, 1.175494350822287508e-38, PT ;  /* 0x008000000b00780b */ /* 0x000fce0003f8e000 */
[----:B------:R-:W-:Y:S01]  /*03b0*/  @P1 FMUL R10, R10, 0.25 ;  /* 0x3e8000000a0a1820 */ /* 0x000fe20000400000 */
[----:B------:R-:W-:-:S03]  /*03c0*/  HFMA2.MMA R6, -RZ, RZ, 1.625, 0 ;  /* 0x3e800000ff067435 */ /* 0x000fc600000001ff */
[----:B------:R-:W-:Y:S01]  /*03d0*/  @!P3 FMUL R10, R10, 16777216 ;  /* 0x4b8000000a0ab820 */ /* 0x000fe20000400000 */
[----:B------:R-:W-:-:S04]  /*03e0*/  @P2 FMUL R11, R11, 0.25 ;  /* 0x3e8000000b0b2820 */ /* 0x000fc80000400000 */
[----:B------:R-:W-:Y:S01]  /*03f0*/  @!P4 FMUL R11, R11, 16777216 ;  /* 0x4b8000000b0bc820 */ /* 0x000fe20000400000 */
[----:B------:R-:W0:Y:S01]  /*0400*/  MUFU.RCP R10, R10 ;  /* 0x0000000a000a7308 */ /* 0x000e220000001000 */
[----:B------:R-:W-:-:S07]  /*0410*/  FSEL R5, R6, 1, P1 ;  /* 0x3f80000006057808 */ /* 0x000fce0000800000 */
[----:B------:R-:W1:Y:S01]  /*0420*/  MUFU.RCP R11, R11 ;  /* 0x0000000b000b7308 */ /* 0x000e620000001000 */
[----:B------:R-:W-:Y:S01]  /*0430*/  FSEL R6, R6, 1, P2 ;  /* 0x3f80000006067808 */ /* 0x000fe20001000000 */
[----:B------:R-:W-:-:S04]  /*0440*/  @!P3 FMUL R5, R5, 16777216 ;  /* 0x4b8000000505b820 */ /* 0x000fc80000400000 */
[----:B------:R-:W-:Y:S01]  /*0450*/  @!P4 FMUL R6, R6, 16777216 ;  /* 0x4b8000000606c820 */ /* 0x000fe20000400000 */
[----:B----4-:R-:W-:Y:S01]  /*0460*/  FADD R3, -R0, R3 ;  /* 0x0000000300037221 */ /* 0x010fe20000000100 */
[----:B--2---:R-:W-:Y:S01]  /*0470*/  FADD R7, -R4, R7 ;  /* 0x0000000704077221 */ /* 0x004fe20000000100 */
[----:B0-----:R-:W-:Y:S01]  /*0480*/  FMUL R10, R10, R5 ;  /* 0x000000050a0a7220 */ /* 0x001fe20000400000 */
[----:B-1----:R-:W-:-:S03]  /*0490*/  FMUL R6, R11, R6 ;  /* 0x000000060b067220 */ /* 0x002fc60000400000 */
[----:B------:R-:W-:Y:S01]  /*04a0*/  FMUL R3, R10, R3 ;  /* 0x000000030a037220 */ /* 0x000fe20000400000 */
[----:B------:R-:W-:-:S03]  /*04b0*/  FMUL R7, R6, R7 ;  /* 0x0000000706077220 */ /* 0x000fc60000400000 */
[----:B---3--:R-:W-:Y:S01]  /*04c0*/  FFMA R3, R3, R27, R24 ;  /* 0x0000001b03037223 */ /* 0x008fe20000000018 */
[----:B------:R-:W-:-:S04]  /*04d0*/  FFMA R22, R7, R25, R22 ;  /* 0x0000001907167223 */ /* 0x000fc80000000016 */
[C---:B------:R-:W-:Y:S01]  /*04e0*/  FADD R0, R3.reuse, R22 ;  /* 0x0000001603007221 */ /* 0x040fe20000000000 */
[----:B------:R-:W-:-:S04]  /*04f0*/  FSETP.GEU.AND P1, PT, R3, -R22, PT ;  /* 0x800000160300720b */ /* 0x000fc80003f2e000 */
[----:B------:R-:W-:Y:S01]  /*0500*/  FSEL R3, R0, RZ, P1 ;  /* 0x000000ff00037208 */ /* 0x000fe20000800000 */
[----:B------:R-:W-:Y:S08]  /*0510*/  @P0 EXIT ;  /* 0x000000000000094d */ /* 0x000ff00003800000 */
[----:B------:R-:W-:Y:S01]  /*0520*/  STG.E desc[UR4][R8.64], R3 ;  /* 0x0000000308007986 */ /* 0x000fe2000c101904 */
[----:B------:R-:W-:Y:S05]  /*0530*/  EXIT ;  /* 0x000000000000794d */ /* 0x000fea0003800000 */
.L_x_0:
[----:B------:R-:W-:-:S00]  /*0540*/  BRA `(.L_x_0) ;  /* 0xfffffffc00fc7947 */ /* 0x000fc0000383ffff */
[----:B------:R-:W-:-:S00]  /*0550*/  NOP ;  /* 0x0000000000007918 */ /* 0x000fc00000000000 */
        /* <DEDUP_REMOVED lines=10> */
.L_x_1:


//--------------------- .nv.global.init           --------------------------
	.section	.nv.global.init,"aw",@progbits
.nv.global.init:
	.type		_$_str,@object
	.size		_$_str,(_$_str_$_2 - _$_str)
_$_str:
        /*0000*/ 	.byte	0x5f, 0x5f, 0x43, 0x55, 0x44, 0x41, 0x5f, 0x46, 0x54, 0x5a, 0x00
	.type		_$_str_$_2,@object
	.size		_$_str_$_2,(.L_1 - _$_str_$_2)
_$_str_$_2:
        /*000b*/ 	.byte	0x5f, 0x5f, 0x43, 0x55, 0x44, 0x41, 0x5f, 0x50, 0x52, 0x45, 0x43, 0x5f, 0x53, 0x51, 0x52, 0x54
        /*001b*/ 	.byte	0x00
.L_1:


//--------------------- .nv.constant0.triton_poi_fused__native_batch_norm_legit_no_training_add_relu_6 --------------------------
	.section	.nv.constant0.triton_poi_fused__native_batch_norm_legit_no_training_add_relu_6,"a",@progbits
	.sectionflags	@""
	.align	4
.nv.constant0.triton_poi_fused__native_batch_norm_legit_no_training_add_relu_6:
	.zero		620
